//
// Generated by NVIDIA NVVM Compiler
//
// Compiler Build ID: CL-36424714
// Cuda compilation tools, release 13.0, V13.0.88
// Based on NVVM 20.0.0
//

.version 9.0
.target sm_100
.address_size 64

	// .globl	_Z11sum_gpu_resPiS_i
// _ZZ11sum_gpu_resPiS_iE4smem has been demoted

.visible .entry _Z11sum_gpu_resPiS_i(
	.param .u64 .ptr .align 1 _Z11sum_gpu_resPiS_i_param_0,
	.param .u64 .ptr .align 1 _Z11sum_gpu_resPiS_i_param_1,
	.param .u32 _Z11sum_gpu_resPiS_i_param_2
)
{
	.reg .pred 	%p<8>;
	.reg .b32 	%r<34>;
	.reg .b64 	%rd<7>;
	// demoted variable
	.shared .align 4 .b8 _ZZ11sum_gpu_resPiS_iE4smem[128];
	ld.param.u64 	%rd2, [_Z11sum_gpu_resPiS_i_param_0];
	ld.param.u64 	%rd3, [_Z11sum_gpu_resPiS_i_param_1];
	mov.u32 	%r1, %tid.x;
	mov.u32 	%r16, %ctaid.x;
	mov.u32 	%r31, %ntid.x;
	mad.lo.s32 	%r30, %r16, %r31, %r1;
	shl.b32 	%r17, %r1, 2;
	mov.u32 	%r18, _ZZ11sum_gpu_resPiS_iE4smem;
	add.s32 	%r4, %r18, %r17;
	mov.b32 	%r19, 0;
	st.shared.u32 	[%r4], %r19;
	bar.sync 	0;
	setp.gt.s32 	%p1, %r30, 16383;
	@%p1 bra 	$L__BB0_4;
	mov.u32 	%r20, %nctaid.x;
	mul.lo.s32 	%r5, %r31, %r20;
	ld.shared.u32 	%r29, [%r4];
	cvta.to.global.u64 	%rd1, %rd2;
$L__BB0_2:
	mul.wide.s32 	%rd4, %r30, 4;
	add.s64 	%rd5, %rd1, %rd4;
	ld.global.u32 	%r21, [%rd5];
	add.s32 	%r29, %r29, %r21;
	add.s32 	%r30, %r30, %r5;
	setp.lt.s32 	%p2, %r30, 16384;
	@%p2 bra 	$L__BB0_2;
	st.shared.u32 	[%r4], %r29;
$L__BB0_4:
	bar.sync 	0;
	setp.lt.u32 	%p3, %r31, 2;
	@%p3 bra 	$L__BB0_11;
	mov.b32 	%r33, 0;
$L__BB0_6:
	shr.u32 	%r13, %r31, 1;
	setp.ge.u32 	%p4, %r1, %r13;
	@%p4 bra 	$L__BB0_8;
	ld.shared.u32 	%r23, [%r4];
	shl.b32 	%r24, %r13, 2;
	add.s32 	%r25, %r4, %r24;
	ld.shared.u32 	%r26, [%r25];
	add.s32 	%r33, %r26, %r23;
$L__BB0_8:
	setp.ge.u32 	%p5, %r1, %r13;
	bar.sync 	0;
	@%p5 bra 	$L__BB0_10;
	st.shared.u32 	[%r4], %r33;
$L__BB0_10:
	setp.gt.u32 	%p6, %r31, 3;
	mov.u32 	%r31, %r13;
	@%p6 bra 	$L__BB0_6;
$L__BB0_11:
	setp.ne.s32 	%p7, %r1, 0;
	@%p7 bra 	$L__BB0_13;
	ld.shared.u32 	%r27, [_ZZ11sum_gpu_resPiS_iE4smem];
	cvta.to.global.u64 	%rd6, %rd3;
	atom.global.add.u32 	%r28, [%rd6], %r27;
$L__BB0_13:
	ret;

}


// ===== COMPILED SASS (sm_100) =====

	.target	sm_100

	.elftype	@"ET_EXEC"


//--------------------- .note.nv.tkinfo           --------------------------
	.section	.note.nv.tkinfo,"",@"SHT_NOTE"
	.sectionflags	@"SHF_NOTE_NV_TKINFO"
	.tkinfo
        /*0018*/ 	.word	0x00000002
        /*0030*/ 	.string	""
        /*0030*/ 	.string	"ptxas"
        /*0030*/ 	.string	"Cuda compilation tools, release 13.0, V13.0.88"
        /*0030*/ 	.string	"Build cuda_13.0.r13.0/compiler.36424714_0"
        /*0030*/ 	.string	"-arch sm_100 -m 64 "



//--------------------- .note.nv.cuinfo           --------------------------
	.section	.note.nv.cuinfo,"",@"SHT_NOTE"
	.sectionflags	@"SHF_NOTE_NV_CUINFO"
        /*0018*/ 	.short	0x0002
        /*001a*/ 	.short	0x0064
        /*001c*/ 	.short	0x0082
	.zero		2


//--------------------- .nv.info                  --------------------------
	.section	.nv.info,"",@"SHT_CUDA_INFO"
	.align	4


	//----- nvinfo : EIATTR_REGCOUNT
	.align		4
        /*0000*/ 	.byte	0x04, 0x2f
        /*0002*/ 	.short	(.L_1 - .L_0)
	.align		4
.L_0:
        /*0004*/ 	.word	index@(_Z11sum_gpu_resPiS_i)
        /*0008*/ 	.word	0x0000000e


	//----- nvinfo : EIATTR_FRAME_SIZE
	.align		4
.L_1:
        /*000c*/ 	.byte	0x04, 0x11
        /*000e*/ 	.short	(.L_3 - .L_2)
	.align		4
.L_2:
        /*0010*/ 	.word	index@(_Z11sum_gpu_resPiS_i)
        /*0014*/ 	.word	0x00000000


	//----- nvinfo : EIATTR_MIN_STACK_SIZE
	.align		4
.L_3:
        /*0018*/ 	.byte	0x04, 0x12
        /*001a*/ 	.short	(.L_5 - .L_4)
	.align		4
.L_4:
        /*001c*/ 	.word	index@(_Z11sum_gpu_resPiS_i)
        /*0020*/ 	.word	0x00000000
.L_5:


//--------------------- .nv.compat                --------------------------
	.section	.nv.compat,"",@"SHT_CUDA_COMPAT_INFO"
	.align	4
        /*0000*/ 	.byte	0x02, 0x09, 0x00, 0x00, 0x02, 0x02, 0x01, 0x00, 0x02, 0x05, 0x05, 0x00, 0x03, 0x07, 0x01, 0x01
        /*0010*/ 	.byte	0x02, 0x03, 0x00, 0x00, 0x02, 0x06, 0x01, 0x00, 0x04, 0x0b, 0x08, 0x00, 0x09, 0x00, 0x00, 0x00
        /*0020*/ 	.byte	0x00, 0x00, 0x00, 0x00


//--------------------- .nv.info._Z11sum_gpu_resPiS_i --------------------------
	.section	.nv.info._Z11sum_gpu_resPiS_i,"",@"SHT_CUDA_INFO"
	.sectionflags	@""
	.align	4


	//----- nvinfo : EIATTR_CUDA_API_VERSION
	.align		4
        /*0000*/ 	.byte	0x04, 0x37
        /*0002*/ 	.short	(.L_7 - .L_6)
.L_6:
        /*0004*/ 	.word	0x00000082


	//----- nvinfo : EIATTR_KPARAM_INFO
	.align		4
.L_7:
        /*0008*/ 	.byte	0x04, 0x17
        /*000a*/ 	.short	(.L_9 - .L_8)
.L_8:
        /*000c*/ 	.word	0x00000000
        /*0010*/ 	.short	0x0002
        /*0012*/ 	.short	0x0010
        /*0014*/ 	.byte	0x00, 0xf0, 0x11, 0x00


	//----- nvinfo : EIATTR_KPARAM_INFO
	.align		4
.L_9:
        /*0018*/ 	.byte	0x04, 0x17
        /*001a*/ 	.short	(.L_11 - .L_10)
.L_10:
        /*001c*/ 	.word	0x00000000
        /*0020*/ 	.short	0x0001
        /*0022*/ 	.short	0x0008
        /*0024*/ 	.byte	0x00, 0xf5, 0x21, 0x00


	//----- nvinfo : EIATTR_KPARAM_INFO
	.align		4
.L_11:
        /*0028*/ 	.byte	0x04, 0x17
        /*002a*/ 	.short	(.L_13 - .L_12)
.L_12:
        /*002c*/ 	.word	0x00000000
        /*0030*/ 	.short	0x0000
        /*0032*/ 	.short	0x0000
        /*0034*/ 	.byte	0x00, 0xf5, 0x21, 0x00


	//----- nvinfo : EIATTR_SPARSE_MMA_MASK
	.align		4
.L_13:
        /*0038*/ 	.byte	0x03, 0x50
        /*003a*/ 	.short	0x0000


	//----- nvinfo : EIATTR_MAXREG_COUNT
	.align		4
        /*003c*/ 	.byte	0x03, 0x1b
        /*003e*/ 	.short	0x00ff


	//----- nvinfo : EIATTR_NUM_BARRIERS
	.align		4
        /*0040*/ 	.byte	0x02, 0x4c
        /*0042*/ 	.byte	0x01
	.zero		1


	//----- nvinfo : EIATTR_MERCURY_ISA_VERSION
	.align		4
        /*0044*/ 	.byte	0x03, 0x5f
        /*0046*/ 	.short	0x0101


	//----- nvinfo : EIATTR_VRC_CTA_INIT_COUNT
	.align		4
        /*0048*/ 	.byte	0x02, 0x4a
	.zero		1
	.zero		1


	//----- nvinfo : EIATTR_EXIT_INSTR_OFFSETS
	.align		4
        /*004c*/ 	.byte	0x04, 0x1c
        /*004e*/ 	.short	(.L_15 - .L_14)


	//   ....[0]....
.L_14:
        /*0050*/ 	.word	0x000002d0


	//   ....[1]....
        /*0054*/ 	.word	0x00000340


	//----- nvinfo : EIATTR_CRS_STACK_SIZE
	.align		4
.L_15:
        /*0058*/ 	.byte	0x04, 0x1e
        /*005a*/ 	.short	(.L_17 - .L_16)
.L_16:
        /*005c*/ 	.word	0x00000000


	//----- nvinfo : EIATTR_CBANK_PARAM_SIZE
	.align		4
.L_17:
        /*0060*/ 	.byte	0x03, 0x19
        /*0062*/ 	.short	0x0014


	//----- nvinfo : EIATTR_PARAM_CBANK
	.align		4
        /*0064*/ 	.byte	0x04, 0x0a
        /*0066*/ 	.short	(.L_19 - .L_18)
	.align		4
.L_18:
        /*0068*/ 	.word	index@(.nv.constant0._Z11sum_gpu_resPiS_i)
        /*006c*/ 	.short	0x0380
        /*006e*/ 	.short	0x0014


	//----- nvinfo : EIATTR_SW_WAR
	.align		4
.L_19:
        /*0070*/ 	.byte	0x04, 0x36
        /*0072*/ 	.short	(.L_21 - .L_20)
.L_20:
        /*0074*/ 	.word	0x00000008
.L_21:


//--------------------- .nv.callgraph             --------------------------
	.section	.nv.callgraph,"",@"SHT_CUDA_CALLGRAPH"
	.align	4
	.sectionentsize	8
	.align		4
        /*0000*/ 	.word	0x00000000
	.align		4
        /*0004*/ 	.word	0xffffffff
	.align		4
        /*0008*/ 	.word	0x00000000
	.align		4
        /*000c*/ 	.word	0xfffffffe
	.align		4
        /*0010*/ 	.word	0x00000000
	.align		4
        /*0014*/ 	.word	0xfffffffd
	.align		4
        /*0018*/ 	.word	0x00000000
	.align		4
        /*001c*/ 	.word	0xfffffffc


//--------------------- .text._Z11sum_gpu_resPiS_i --------------------------
	.section	.text._Z11sum_gpu_resPiS_i,"ax",@progbits
	.align	128
        .global         _Z11sum_gpu_resPiS_i
        .type           _Z11sum_gpu_resPiS_i,@function
        .size           _Z11sum_gpu_resPiS_i,(.L_x_7 - _Z11sum_gpu_resPiS_i)
        .other          _Z11sum_gpu_resPiS_i,@"STO_CUDA_ENTRY STV_DEFAULT"
_Z11sum_gpu_resPiS_i:
.text._Z11sum_gpu_resPiS_i:
[----:B------:R-:W-:Y:S01]  /*0000*/  LDC R1, c[0x0][0x37c] ;  /* 0x0000df00ff017b82 */ /* 0x000fe20000000800 */
[----:B------:R-:W0:Y:S07]  /*0010*/  S2R R8, SR_TID.X ;  /* 0x0000000000087919 */ /* 0x000e2e0000002100 */
[----:B------:R-:W0:Y:S01]  /*0020*/  S2UR UR8, SR_CTAID.X ;  /* 0x00000000000879c3 */ /* 0x000e220000002500 */
[----:B------:R-:W-:Y:S01]  /*0030*/  UMOV UR4, 0x400 ;  /* 0x0000040000047882 */ /* 0x000fe20000000000 */
[----:B------:R-:W1:Y:S01]  /*0040*/  LDCU.64 UR6, c[0x0][0x358] ;  /* 0x00006b00ff0677ac */ /* 0x000e620008000a00 */
[----:B------:R-:W-:Y:S05]  /*0050*/  BSSY.RECONVERGENT B0, `(.L_x_0) ;  /* 0x0000017000007945 */ /* 0x000fea0003800200 */
[----:B------:R-:W0:Y:S08]  /*0060*/  LDC R7, c[0x0][0x360] ;  /* 0x0000d800ff077b82 */ /* 0x000e300000000800 */
[----:B------:R-:W2:Y:S01]  /*0070*/  S2UR UR5, SR_CgaCtaId ;  /* 0x00000000000579c3 */ /* 0x000ea20000008800 */
[----:B0-----:R-:W-:-:S05]  /*0080*/  IMAD R0, R7, UR8, R8 ;  /* 0x0000000807007c24 */ /* 0x001fca000f8e0208 */
[----:B------:R-:W-:Y:S01]  /*0090*/  ISETP.GT.AND P0, PT, R0, 0x3fff, PT ;  /* 0x00003fff0000780c */ /* 0x000fe20003f04270 */
[----:B--2---:R-:W-:-:S06]  /*00a0*/  ULEA UR4, UR5, UR4, 0x18 ;  /* 0x0000000405047291 */ /* 0x004fcc000f8ec0ff */
[----:B------:R-:W-:-:S05]  /*00b0*/  LEA R6, R8, UR4, 0x2 ;  /* 0x0000000408067c11 */ /* 0x000fca000f8e10ff */
[----:B------:R0:W-:Y:S01]  /*00c0*/  STS [R6], RZ ;  /* 0x000000ff06007388 */ /* 0x0001e20000000800 */
[----:B------:R-:W-:Y:S06]  /*00d0*/  BAR.SYNC.DEFER_BLOCKING 0x0 ;  /* 0x0000000000007b1d */ /* 0x000fec0000010000 */
[----:B-1----:R-:W-:Y:S05]  /*00e0*/  @P0 BRA `(.L_x_1) ;  /* 0x0000000000340947 */ /* 0x002fea0003800000 */
[----:B------:R1:W2:Y:S01]  /*00f0*/  LDS R9, [R6] ;  /* 0x0000000006097984 */ /* 0x0002a20000000800 */
[----:B------:R-:W3:Y:S01]  /*0100*/  LDC.64 R4, c[0x0][0x380] ;  /* 0x0000e000ff047b82 */ /* 0x000ee20000000a00 */
[----:B------:R-:W4:Y:S01]  /*0110*/  LDCU UR4, c[0x0][0x370] ;  /* 0x00006e00ff0477ac */ /* 0x000f220008000800 */
[----:B------:R-:W-:Y:S01]  /*0120*/  BSSY.RECONVERGENT B1, `(.L_x_2) ;  /* 0x0000008000017945 */ /* 0x000fe20003800200 */
[----:B-1--4-:R-:W-:-:S07]  /*0130*/  IMAD R11, R7, UR4, RZ ;  /* 0x00000004070b7c24 */ /* 0x012fce000f8e02ff */
.L_x_3:
[----:B---3--:R-:W-:-:S06]  /*0140*/  IMAD.WIDE R2, R0, 0x4, R4 ;  /* 0x0000000400027825 */ /* 0x008fcc00078e0204 */
[----:B------:R-:W2:Y:S01]  /*0150*/  LDG.E R2, desc[UR6][R2.64] ;  /* 0x0000000602027981 */ /* 0x000ea2000c1e1900 */
[----:B------:R-:W-:-:S05]  /*0160*/  IMAD.IADD R0, R11, 0x1, R0 ;  /* 0x000000010b007824 */ /* 0x000fca00078e0200 */
[----:B------:R-:W-:Y:S01]  /*0170*/  ISETP.GE.AND P0, PT, R0, 0x4000, PT ;  /* 0x000040000000780c */ /* 0x000fe20003f06270 */
[----:B--2---:R-:W-:-:S12]  /*0180*/  IMAD.IADD R9, R2, 0x1, R9 ;  /* 0x0000000102097824 */ /* 0x004fd800078e0209 */
[----:B------:R-:W-:Y:S05]  /*0190*/  @!P0 BRA `(.L_x_3) ;  /* 0xfffffffc00e88947 */ /* 0x000fea000383ffff */
[----:B------:R-:W-:Y:S05]  /*01a0*/  BSYNC.RECONVERGENT B1 ;  /* 0x0000000000017941 */ /* 0x000fea0003800200 */
.L_x_2:
[----:B------:R1:W-:Y:S02]  /*01b0*/  STS [R6], R9 ;  /* 0x0000000906007388 */ /* 0x0003e40000000800 */
.L_x_1:
[----:B------:R-:W-:Y:S05]  /*01c0*/  BSYNC.RECONVERGENT B0 ;  /* 0x0000000000007941 */ /* 0x000fea0003800200 */
.L_x_0:
[----:B------:R-:W-:Y:S01]  /*01d0*/  BAR.SYNC.DEFER_BLOCKING 0x0 ;  /* 0x0000000000007b1d */ /* 0x000fe20000010000 */
[----:B------:R-:W-:Y:S02]  /*01e0*/  ISETP.GE.U32.AND P1, PT, R7, 0x2, PT ;  /* 0x000000020700780c */ /* 0x000fe40003f26070 */
[----:B------:R-:W-:-:S11]  /*01f0*/  ISETP.NE.AND P0, PT, R8, RZ, PT ;  /* 0x000000ff0800720c */ /* 0x000fd60003f05270 */
[----:B------:R-:W-:Y:S05]  /*0200*/  @!P1 BRA `(.L_x_4) ;  /* 0x0000000000309947 */ /* 0x000fea0003800000 */
[----:B------:R-:W-:-:S07]  /*0210*/  IMAD.MOV.U32 R3, RZ, RZ, RZ ;  /* 0x000000ffff037224 */ /* 0x000fce00078e00ff */
.L_x_5:
[----:B-1----:R-:W-:-:S04]  /*0220*/  SHF.R.U32.HI R9, RZ, 0x1, R7 ;  /* 0x00000001ff097819 */ /* 0x002fc80000011607 */
[----:B------:R-:W-:-:S13]  /*0230*/  ISETP.GE.U32.AND P1, PT, R8, R9, PT ;  /* 0x000000090800720c */ /* 0x000fda0003f26070 */
[----:B------:R-:W-:Y:S01]  /*0240*/  @!P1 LEA R2, R9, R6, 0x2 ;  /* 0x0000000609029211 */ /* 0x000fe200078e10ff */
[----:B------:R-:W-:Y:S04]  /*0250*/  @!P1 LDS R0, [R6] ;  /* 0x0000000006009984 */ /* 0x000fe80000000800 */
[----:B------:R-:W1:Y:S02]  /*0260*/  @!P1 LDS R5, [R2] ;  /* 0x0000000002059984 */ /* 0x000e640000000800 */
[----:B-1----:R-:W-:Y:S01]  /*0270*/  @!P1 IMAD.IADD R3, R0, 0x1, R5 ;  /* 0x0000000100039824 */ /* 0x002fe200078e0205 */
[----:B------:R-:W-:Y:S06]  /*0280*/  BAR.SYNC.DEFER_BLOCKING 0x0 ;  /* 0x0000000000007b1d */ /* 0x000fec0000010000 */
[----:B------:R2:W-:Y:S01]  /*0290*/  @!P1 STS [R6], R3 ;  /* 0x0000000306009388 */ /* 0x0005e20000000800 */
[----:B------:R-:W-:-:S02]  /*02a0*/  ISETP.GT.U32.AND P1, PT, R7, 0x3, PT ;  /* 0x000000030700780c */ /* 0x000fc40003f24070 */
[----:B------:R-:W-:-:S11]  /*02b0*/  MOV R7, R9 ;  /* 0x0000000900077202 */ /* 0x000fd60000000f00 */
[----:B--2---:R-:W-:Y:S05]  /*02c0*/  @P1 BRA `(.L_x_5) ;  /* 0xfffffffc00d41947 */ /* 0x004fea000383ffff */
.L_x_4:
[----:B------:R-:W-:Y:S05]  /*02d0*/  @P0 EXIT ;  /* 0x000000000000094d */ /* 0x000fea0003800000 */
[----:B------:R-:W2:Y:S01]  /*02e0*/  S2UR UR5, SR_CgaCtaId ;  /* 0x00000000000579c3 */ /* 0x000ea20000008800 */
[----:B------:R-:W-:-:S07]  /*02f0*/  UMOV UR4, 0x400 ;  /* 0x0000040000047882 */ /* 0x000fce0000000000 */
[----:B------:R-:W3:Y:S01]  /*0300*/  LDC.64 R2, c[0x0][0x388] ;  /* 0x0000e200ff027b82 */ /* 0x000ee20000000a00 */
[----:B--2---:R-:W-:-:S09]  /*0310*/  ULEA UR4, UR5, UR4, 0x18 ;  /* 0x0000000405047291 */ /* 0x004fd2000f8ec0ff */
[----:B------:R-:W3:Y:S04]  /*0320*/  LDS R5, [UR4] ;  /* 0x00000004ff057984 */ /* 0x000ee80008000800 */
[----:B---3--:R-:W-:Y:S01]  /*0330*/  REDG.E.ADD.STRONG.GPU desc[UR6][R2.64], R5 ;  /* 0x000000050200798e */ /* 0x008fe2000c12e106 */
[----:B------:R-:W-:Y:S05]  /*0340*/  EXIT ;  /* 0x000000000000794d */ /* 0x000fea0003800000 */
.L_x_6:
[----:B------:R-:W-:-:S00]  /*0350*/  BRA `(.L_x_6) ;  /* 0xfffffffc00fc7947 */ /* 0x000fc0000383ffff */
[----:B------:R-:W-:-:S00]  /*0360*/  NOP ;  /* 0x0000000000007918 */ /* 0x000fc00000000000 */
        /* <DEDUP_REMOVED lines=9> */
.L_x_7:


//--------------------- .nv.shared._Z11sum_gpu_resPiS_i --------------------------
	.section	.nv.shared._Z11sum_gpu_resPiS_i,"aw",@nobits
	.sectionflags	@""
	.align	4
.nv.shared._Z11sum_gpu_resPiS_i:
	.zero		1152


//--------------------- .nv.shared.reserved.0     --------------------------
	.section	.nv.shared.reserved.0,"aw",@nobits
	.weak		__nv_reservedSMEM_offset_0_alias
	.size		__nv_reservedSMEM_offset_0_alias, 0, 64
	.other		__nv_reservedSMEM_offset_0_alias,@"STO_CUDA_RESERVED_SHARED STV_DEFAULT"
__nv_reservedSMEM_offset_0_alias:
	.zero		0
	.zero		64


//--------------------- .nv.constant0._Z11sum_gpu_resPiS_i --------------------------
	.section	.nv.constant0._Z11sum_gpu_resPiS_i,"a",@progbits
	.sectionflags	@""
	.align	4
.nv.constant0._Z11sum_gpu_resPiS_i:
	.zero		916


//--------------------- SYMBOLS --------------------------

	.type		.nv.reservedSmem.offset0,@object
	.size		.nv.reservedSmem.offset0,0x4
	.type		.nv.reservedSmem.cap,@object
	.size		.nv.reservedSmem.cap,0x4
